//
// Generated by NVIDIA NVVM Compiler
//
// Compiler Build ID: CL-36424714
// Cuda compilation tools, release 13.0, V13.0.88
// Based on NVVM 20.0.0
//

.version 9.0
.target sm_100
.address_size 64

	// .globl	_Z6kerneliiPi

.visible .entry _Z6kerneliiPi(
	.param .u32 _Z6kerneliiPi_param_0,
	.param .u32 _Z6kerneliiPi_param_1,
	.param .u64 .ptr .align 1 _Z6kerneliiPi_param_2
)
{
	.reg .b32 	%r<4>;
	.reg .b64 	%rd<3>;

	ld.param.u32 	%r1, [_Z6kerneliiPi_param_0];
	ld.param.u32 	%r2, [_Z6kerneliiPi_param_1];
	ld.param.u64 	%rd1, [_Z6kerneliiPi_param_2];
	cvta.to.global.u64 	%rd2, %rd1;
	mul.lo.s32 	%r3, %r2, %r1;
	st.global.u32 	[%rd2], %r3;
	ret;

}


// ===== COMPILED SASS (sm_100) =====

	.target	sm_100

	.elftype	@"ET_EXEC"


//--------------------- .note.nv.tkinfo           --------------------------
	.section	.note.nv.tkinfo,"",@"SHT_NOTE"
	.sectionflags	@"SHF_NOTE_NV_TKINFO"
	.tkinfo
        /*0018*/ 	.word	0x00000002
        /*0030*/ 	.string	""
        /*0030*/ 	.string	"ptxas"
        /*0030*/ 	.string	"Cuda compilation tools, release 13.0, V13.0.88"
        /*0030*/ 	.string	"Build cuda_13.0.r13.0/compiler.36424714_0"
        /*0030*/ 	.string	"-arch sm_100 -m 64 "



//--------------------- .note.nv.cuinfo           --------------------------
	.section	.note.nv.cuinfo,"",@"SHT_NOTE"
	.sectionflags	@"SHF_NOTE_NV_CUINFO"
        /*0018*/ 	.short	0x0002
        /*001a*/ 	.short	0x0064
        /*001c*/ 	.short	0x0082
	.zero		2


//--------------------- .nv.info                  --------------------------
	.section	.nv.info,"",@"SHT_CUDA_INFO"
	.align	4


	//----- nvinfo : EIATTR_REGCOUNT
	.align		4
        /*0000*/ 	.byte	0x04, 0x2f
        /*0002*/ 	.short	(.L_1 - .L_0)
	.align		4
.L_0:
        /*0004*/ 	.word	index@(_Z6kerneliiPi)
        /*0008*/ 	.word	0x00000008


	//----- nvinfo : EIATTR_FRAME_SIZE
	.align		4
.L_1:
        /*000c*/ 	.byte	0x04, 0x11
        /*000e*/ 	.short	(.L_3 - .L_2)
	.align		4
.L_2:
        /*0010*/ 	.word	index@(_Z6kerneliiPi)
        /*0014*/ 	.word	0x00000000


	//----- nvinfo : EIATTR_MIN_STACK_SIZE
	.align		4
.L_3:
        /*0018*/ 	.byte	0x04, 0x12
        /*001a*/ 	.short	(.L_5 - .L_4)
	.align		4
.L_4:
        /*001c*/ 	.word	index@(_Z6kerneliiPi)
        /*0020*/ 	.word	0x00000000
.L_5:


//--------------------- .nv.compat                --------------------------
	.section	.nv.compat,"",@"SHT_CUDA_COMPAT_INFO"
	.align	4
        /*0000*/ 	.byte	0x02, 0x09, 0x00, 0x00, 0x02, 0x02, 0x01, 0x00, 0x02, 0x05, 0x05, 0x00, 0x03, 0x07, 0x01, 0x01
        /*0010*/ 	.byte	0x02, 0x03, 0x00, 0x00, 0x02, 0x06, 0x01, 0x00, 0x04, 0x0b, 0x08, 0x00, 0x09, 0x00, 0x00, 0x00
        /*0020*/ 	.byte	0x00, 0x00, 0x00, 0x00


//--------------------- .nv.info._Z6kerneliiPi    --------------------------
	.section	.nv.info._Z6kerneliiPi,"",@"SHT_CUDA_INFO"
	.sectionflags	@""
	.align	4


	//----- nvinfo : EIATTR_CUDA_API_VERSION
	.align		4
        /*0000*/ 	.byte	0x04, 0x37
        /*0002*/ 	.short	(.L_7 - .L_6)
.L_6:
        /*0004*/ 	.word	0x00000082


	//----- nvinfo : EIATTR_KPARAM_INFO
	.align		4
.L_7:
        /*0008*/ 	.byte	0x04, 0x17
        /*000a*/ 	.short	(.L_9 - .L_8)
.L_8:
        /*000c*/ 	.word	0x00000000
        /*0010*/ 	.short	0x0002
        /*0012*/ 	.short	0x0008
        /*0014*/ 	.byte	0x00, 0xf5, 0x21, 0x00


	//----- nvinfo : EIATTR_KPARAM_INFO
	.align		4
.L_9:
        /*0018*/ 	.byte	0x04, 0x17
        /*001a*/ 	.short	(.L_11 - .L_10)
.L_10:
        /*001c*/ 	.word	0x00000000
        /*0020*/ 	.short	0x0001
        /*0022*/ 	.short	0x0004
        /*0024*/ 	.byte	0x00, 0xf0, 0x11, 0x00


	//----- nvinfo : EIATTR_KPARAM_INFO
	.align		4
.L_11:
        /*0028*/ 	.byte	0x04, 0x17
        /*002a*/ 	.short	(.L_13 - .L_12)
.L_12:
        /*002c*/ 	.word	0x00000000
        /*0030*/ 	.short	0x0000
        /*0032*/ 	.short	0x0000
        /*0034*/ 	.byte	0x00, 0xf0, 0x11, 0x00


	//----- nvinfo : EIATTR_SPARSE_MMA_MASK
	.align		4
.L_13:
        /*0038*/ 	.byte	0x03, 0x50
        /*003a*/ 	.short	0x0000


	//----- nvinfo : EIATTR_MAXREG_COUNT
	.align		4
        /*003c*/ 	.byte	0x03, 0x1b
        /*003e*/ 	.short	0x00ff


	//----- nvinfo : EIATTR_MERCURY_ISA_VERSION
	.align		4
        /*0040*/ 	.byte	0x03, 0x5f
        /*0042*/ 	.short	0x0101


	//----- nvinfo : EIATTR_VRC_CTA_INIT_COUNT
	.align		4
        /*0044*/ 	.byte	0x02, 0x4a
	.zero		1
	.zero		1


	//----- nvinfo : EIATTR_EXIT_INSTR_OFFSETS
	.align		4
        /*0048*/ 	.byte	0x04, 0x1c
        /*004a*/ 	.short	(.L_15 - .L_14)


	//   ....[0]....
.L_14:
        /*004c*/ 	.word	0x00000060


	//----- nvinfo : EIATTR_CBANK_PARAM_SIZE
	.align		4
.L_15:
        /*0050*/ 	.byte	0x03, 0x19
        /*0052*/ 	.short	0x0010


	//----- nvinfo : EIATTR_PARAM_CBANK
	.align		4
        /*0054*/ 	.byte	0x04, 0x0a
        /*0056*/ 	.short	(.L_17 - .L_16)
	.align		4
.L_16:
        /*0058*/ 	.word	index@(.nv.constant0._Z6kerneliiPi)
        /*005c*/ 	.short	0x0380
        /*005e*/ 	.short	0x0010


	//----- nvinfo : EIATTR_SW_WAR
	.align		4
.L_17:
        /*0060*/ 	.byte	0x04, 0x36
        /*0062*/ 	.short	(.L_19 - .L_18)
.L_18:
        /*0064*/ 	.word	0x00000008
.L_19:


//--------------------- .nv.callgraph             --------------------------
	.section	.nv.callgraph,"",@"SHT_CUDA_CALLGRAPH"
	.align	4
	.sectionentsize	8
	.align		4
        /*0000*/ 	.word	0x00000000
	.align		4
        /*0004*/ 	.word	0xffffffff
	.align		4
        /*0008*/ 	.word	0x00000000
	.align		4
        /*000c*/ 	.word	0xfffffffe
	.align		4
        /*0010*/ 	.word	0x00000000
	.align		4
        /*0014*/ 	.word	0xfffffffd
	.align		4
        /*0018*/ 	.word	0x00000000
	.align		4
        /*001c*/ 	.word	0xfffffffc


//--------------------- .text._Z6kerneliiPi       --------------------------
	.section	.text._Z6kerneliiPi,"ax",@progbits
	.align	128
        .global         _Z6kerneliiPi
        .type           _Z6kerneliiPi,@function
        .size           _Z6kerneliiPi,(.L_x_1 - _Z6kerneliiPi)
        .other          _Z6kerneliiPi,@"STO_CUDA_ENTRY STV_DEFAULT"
_Z6kerneliiPi:
.text._Z6kerneliiPi:
[----:B------:R-:W-:Y:S08]  /*0000*/  LDC R1, c[0x0][0x37c] ;  /* 0x0000df00ff017b82 */ /* 0x000ff00000000800 */
[----:B------:R-:W0:Y:S01]  /*0010*/  LDC.64 R4, c[0x0][0x380] ;  /* 0x0000e000ff047b82 */ /* 0x000e220000000a00 */
[----:B------:R-:W1:Y:S07]  /*0020*/  LDCU.64 UR4, c[0x0][0x358] ;  /* 0x00006b00ff0477ac */ /* 0x000e6e0008000a00 */
[----:B------:R-:W1:Y:S01]  /*0030*/  LDC.64 R2, c[0x0][0x388] ;  /* 0x0000e200ff027b82 */ /* 0x000e620000000a00 */
[----:B0-----:R-:W-:-:S05]  /*0040*/  IMAD R5, R5, R4, RZ ;  /* 0x0000000405057224 */ /* 0x001fca00078e02ff */
[----:B-1----:R-:W-:Y:S01]  /*0050*/  STG.E desc[UR4][R2.64], R5 ;  /* 0x0000000502007986 */ /* 0x002fe2000c101904 */
[----:B------:R-:W-:Y:S05]  /*0060*/  EXIT ;  /* 0x000000000000794d */ /* 0x000fea0003800000 */
.L_x_0:
[----:B------:R-:W-:-:S00]  /*0070*/  BRA `(.L_x_0) ;  /* 0xfffffffc00fc7947 */ /* 0x000fc0000383ffff */
[----:B------:R-:W-:-:S00]  /*0080*/  NOP ;  /* 0x0000000000007918 */ /* 0x000fc00000000000 */
[----:B------:R-:W-:-:S00]  /*0090*/  NOP ;  /* 0x0000000000007918 */ /* 0x000fc00000000000 */
[----:B------:R-:W-:-:S00]  /*00a0*/  NOP ;  /* 0x0000000000007918 */ /* 0x000fc00000000000 */
[----:B------:R-:W-:-:S00]  /*00b0*/  NOP ;  /* 0x0000000000007918 */ /* 0x000fc00000000000 */
[----:B------:R-:W-:-:S00]  /*00c0*/  NOP ;  /* 0x0000000000007918 */ /* 0x000fc00000000000 */
[----:B------:R-:W-:-:S00]  /*00d0*/  NOP ;  /* 0x0000000000007918 */ /* 0x000fc00000000000 */
[----:B------:R-:W-:-:S00]  /*00e0*/  NOP ;  /* 0x0000000000007918 */ /* 0x000fc00000000000 */
[----:B------:R-:W-:-:S00]  /*00f0*/  NOP ;  /* 0x0000000000007918 */ /* 0x000fc00000000000 */
.L_x_1:


//--------------------- .nv.shared.reserved.0     --------------------------
	.section	.nv.shared.reserved.0,"aw",@nobits
	.weak		__nv_reservedSMEM_offset_0_alias
	.size		__nv_reservedSMEM_offset_0_alias, 0, 64
	.other		__nv_reservedSMEM_offset_0_alias,@"STO_CUDA_RESERVED_SHARED STV_DEFAULT"
__nv_reservedSMEM_offset_0_alias:
	.zero		0
	.zero		64


//--------------------- .nv.constant0._Z6kerneliiPi --------------------------
	.section	.nv.constant0._Z6kerneliiPi,"a",@progbits
	.sectionflags	@""
	.align	4
.nv.constant0._Z6kerneliiPi:
	.zero		912


//--------------------- SYMBOLS --------------------------

	.type		.nv.reservedSmem.offset0,@object
	.size		.nv.reservedSmem.offset0,0x4
